//
// Generated by NVIDIA NVVM Compiler
//
// Compiler Build ID: CL-36424714
// Cuda compilation tools, release 13.0, V13.0.88
// Based on NVVM 20.0.0
//

.version 9.0
.target sm_100
.address_size 64

	// .globl	_Z6kernelP6uchar4i
.const .align 4 .b8 p_class_vector[12];

.visible .entry _Z6kernelP6uchar4i(
	.param .u64 .ptr .align 1 _Z6kernelP6uchar4i_param_0,
	.param .u32 _Z6kernelP6uchar4i_param_1
)
{
	.reg .pred 	%p<17>;
	.reg .b16 	%rs<11>;
	.reg .b32 	%r<170>;
	.reg .b64 	%rd<11>;

	ld.param.u64 	%rd2, [_Z6kernelP6uchar4i_param_0];
	ld.param.u32 	%r30, [_Z6kernelP6uchar4i_param_1];
	cvta.to.global.u64 	%rd1, %rd2;
	mov.u32 	%r31, %ntid.x;
	mov.u32 	%r32, %ctaid.x;
	mov.u32 	%r33, %tid.x;
	mad.lo.s32 	%r168, %r31, %r32, %r33;
	mov.u32 	%r34, %nctaid.x;
	mul.lo.s32 	%r2, %r31, %r34;
	setp.ge.s32 	%p1, %r168, %r30;
	@%p1 bra 	$L__BB0_7;
	add.s32 	%r35, %r168, %r2;
	max.s32 	%r36, %r30, %r35;
	setp.lt.s32 	%p2, %r35, %r30;
	selp.u32 	%r37, 1, 0, %p2;
	add.s32 	%r38, %r35, %r37;
	sub.s32 	%r39, %r36, %r38;
	div.u32 	%r40, %r39, %r2;
	add.s32 	%r3, %r40, %r37;
	and.b32  	%r41, %r3, 3;
	setp.eq.s32 	%p3, %r41, 3;
	@%p3 bra 	$L__BB0_4;
	.pragma "used_bytes_mask 7";
	ld.const.u32 	%r42, [p_class_vector];
	.pragma "used_bytes_mask 7";
	ld.const.u32 	%r43, [p_class_vector+4];
	.pragma "used_bytes_mask 7";
	ld.const.u32 	%r44, [p_class_vector+8];
	bfe.u32 	%r4, %r42, 0, 8;
	bfe.u32 	%r5, %r42, 8, 8;
	bfe.u32 	%r6, %r42, 16, 8;
	bfe.u32 	%r7, %r43, 0, 8;
	bfe.u32 	%r8, %r43, 8, 8;
	bfe.u32 	%r9, %r43, 16, 8;
	bfe.u32 	%r10, %r44, 0, 8;
	bfe.u32 	%r11, %r44, 8, 8;
	bfe.u32 	%r12, %r44, 16, 8;
	add.s32 	%r45, %r3, 1;
	and.b32  	%r46, %r45, 3;
	neg.s32 	%r166, %r46;
$L__BB0_3:
	.pragma "nounroll";
	mul.wide.s32 	%rd3, %r168, 4;
	add.s64 	%rd4, %rd1, %rd3;
	.pragma "used_bytes_mask 7";
	ld.global.u32 	%r47, [%rd4];
	bfe.u32 	%r48, %r47, 16, 8;
	bfe.u32 	%r49, %r47, 8, 8;
	bfe.u32 	%r50, %r47, 0, 8;
	sub.s32 	%r51, %r50, %r4;
	mul.lo.s32 	%r52, %r51, %r51;
	sub.s32 	%r53, %r49, %r5;
	mad.lo.s32 	%r54, %r53, %r53, %r52;
	sub.s32 	%r55, %r48, %r6;
	mad.lo.s32 	%r56, %r55, %r55, %r54;
	sub.s32 	%r57, %r50, %r7;
	mul.lo.s32 	%r58, %r57, %r57;
	sub.s32 	%r59, %r49, %r8;
	mad.lo.s32 	%r60, %r59, %r59, %r58;
	sub.s32 	%r61, %r48, %r9;
	mad.lo.s32 	%r62, %r61, %r61, %r60;
	setp.gt.u32 	%p4, %r56, %r62;
	min.u32 	%r63, %r56, %r62;
	sub.s32 	%r64, %r50, %r10;
	mul.lo.s32 	%r65, %r64, %r64;
	sub.s32 	%r66, %r49, %r11;
	mad.lo.s32 	%r67, %r66, %r66, %r65;
	sub.s32 	%r68, %r48, %r12;
	mad.lo.s32 	%r69, %r68, %r68, %r67;
	setp.gt.u32 	%p5, %r63, %r69;
	selp.u16 	%rs1, 1, 0, %p4;
	selp.b16 	%rs2, 2, %rs1, %p5;
	st.global.u8 	[%rd4+3], %rs2;
	add.s32 	%r168, %r168, %r2;
	add.s32 	%r166, %r166, 1;
	setp.ne.s32 	%p6, %r166, 0;
	@%p6 bra 	$L__BB0_3;
$L__BB0_4:
	setp.lt.u32 	%p7, %r3, 3;
	@%p7 bra 	$L__BB0_7;
	.pragma "used_bytes_mask 7";
	ld.const.u32 	%r70, [p_class_vector];
	.pragma "used_bytes_mask 7";
	ld.const.u32 	%r71, [p_class_vector+4];
	.pragma "used_bytes_mask 7";
	ld.const.u32 	%r72, [p_class_vector+8];
	bfe.u32 	%r19, %r70, 0, 8;
	bfe.u32 	%r20, %r70, 8, 8;
	bfe.u32 	%r21, %r70, 16, 8;
	bfe.u32 	%r22, %r71, 0, 8;
	bfe.u32 	%r23, %r71, 8, 8;
	bfe.u32 	%r24, %r71, 16, 8;
	bfe.u32 	%r25, %r72, 0, 8;
	bfe.u32 	%r26, %r72, 8, 8;
	bfe.u32 	%r27, %r72, 16, 8;
	mul.wide.s32 	%rd7, %r2, 4;
$L__BB0_6:
	mul.wide.s32 	%rd5, %r168, 4;
	add.s64 	%rd6, %rd1, %rd5;
	.pragma "used_bytes_mask 7";
	ld.global.u32 	%r73, [%rd6];
	bfe.u32 	%r74, %r73, 16, 8;
	bfe.u32 	%r75, %r73, 8, 8;
	bfe.u32 	%r76, %r73, 0, 8;
	sub.s32 	%r77, %r76, %r19;
	mul.lo.s32 	%r78, %r77, %r77;
	sub.s32 	%r79, %r75, %r20;
	mad.lo.s32 	%r80, %r79, %r79, %r78;
	sub.s32 	%r81, %r74, %r21;
	mad.lo.s32 	%r82, %r81, %r81, %r80;
	sub.s32 	%r83, %r76, %r22;
	mul.lo.s32 	%r84, %r83, %r83;
	sub.s32 	%r85, %r75, %r23;
	mad.lo.s32 	%r86, %r85, %r85, %r84;
	sub.s32 	%r87, %r74, %r24;
	mad.lo.s32 	%r88, %r87, %r87, %r86;
	setp.gt.u32 	%p8, %r82, %r88;
	min.u32 	%r89, %r82, %r88;
	sub.s32 	%r90, %r76, %r25;
	mul.lo.s32 	%r91, %r90, %r90;
	sub.s32 	%r92, %r75, %r26;
	mad.lo.s32 	%r93, %r92, %r92, %r91;
	sub.s32 	%r94, %r74, %r27;
	mad.lo.s32 	%r95, %r94, %r94, %r93;
	setp.gt.u32 	%p9, %r89, %r95;
	selp.u16 	%rs3, 1, 0, %p8;
	selp.b16 	%rs4, 2, %rs3, %p9;
	st.global.u8 	[%rd6+3], %rs4;
	add.s64 	%rd8, %rd6, %rd7;
	.pragma "used_bytes_mask 7";
	ld.global.u32 	%r96, [%rd8];
	bfe.u32 	%r97, %r96, 16, 8;
	bfe.u32 	%r98, %r96, 8, 8;
	bfe.u32 	%r99, %r96, 0, 8;
	sub.s32 	%r100, %r99, %r19;
	mul.lo.s32 	%r101, %r100, %r100;
	sub.s32 	%r102, %r98, %r20;
	mad.lo.s32 	%r103, %r102, %r102, %r101;
	sub.s32 	%r104, %r97, %r21;
	mad.lo.s32 	%r105, %r104, %r104, %r103;
	sub.s32 	%r106, %r99, %r22;
	mul.lo.s32 	%r107, %r106, %r106;
	sub.s32 	%r108, %r98, %r23;
	mad.lo.s32 	%r109, %r108, %r108, %r107;
	sub.s32 	%r110, %r97, %r24;
	mad.lo.s32 	%r111, %r110, %r110, %r109;
	setp.gt.u32 	%p10, %r105, %r111;
	min.u32 	%r112, %r105, %r111;
	sub.s32 	%r113, %r99, %r25;
	mul.lo.s32 	%r114, %r113, %r113;
	sub.s32 	%r115, %r98, %r26;
	mad.lo.s32 	%r116, %r115, %r115, %r114;
	sub.s32 	%r117, %r97, %r27;
	mad.lo.s32 	%r118, %r117, %r117, %r116;
	setp.gt.u32 	%p11, %r112, %r118;
	selp.u16 	%rs5, 1, 0, %p10;
	selp.b16 	%rs6, 2, %rs5, %p11;
	st.global.u8 	[%rd8+3], %rs6;
	add.s64 	%rd9, %rd8, %rd7;
	.pragma "used_bytes_mask 7";
	ld.global.u32 	%r119, [%rd9];
	bfe.u32 	%r120, %r119, 16, 8;
	bfe.u32 	%r121, %r119, 8, 8;
	bfe.u32 	%r122, %r119, 0, 8;
	sub.s32 	%r123, %r122, %r19;
	mul.lo.s32 	%r124, %r123, %r123;
	sub.s32 	%r125, %r121, %r20;
	mad.lo.s32 	%r126, %r125, %r125, %r124;
	sub.s32 	%r127, %r120, %r21;
	mad.lo.s32 	%r128, %r127, %r127, %r126;
	sub.s32 	%r129, %r122, %r22;
	mul.lo.s32 	%r130, %r129, %r129;
	sub.s32 	%r131, %r121, %r23;
	mad.lo.s32 	%r132, %r131, %r131, %r130;
	sub.s32 	%r133, %r120, %r24;
	mad.lo.s32 	%r134, %r133, %r133, %r132;
	setp.gt.u32 	%p12, %r128, %r134;
	min.u32 	%r135, %r128, %r134;
	sub.s32 	%r136, %r122, %r25;
	mul.lo.s32 	%r137, %r136, %r136;
	sub.s32 	%r138, %r121, %r26;
	mad.lo.s32 	%r139, %r138, %r138, %r137;
	sub.s32 	%r140, %r120, %r27;
	mad.lo.s32 	%r141, %r140, %r140, %r139;
	setp.gt.u32 	%p13, %r135, %r141;
	selp.u16 	%rs7, 1, 0, %p12;
	selp.b16 	%rs8, 2, %rs7, %p13;
	st.global.u8 	[%rd9+3], %rs8;
	add.s64 	%rd10, %rd9, %rd7;
	.pragma "used_bytes_mask 7";
	ld.global.u32 	%r142, [%rd10];
	bfe.u32 	%r143, %r142, 16, 8;
	bfe.u32 	%r144, %r142, 8, 8;
	bfe.u32 	%r145, %r142, 0, 8;
	sub.s32 	%r146, %r145, %r19;
	mul.lo.s32 	%r147, %r146, %r146;
	sub.s32 	%r148, %r144, %r20;
	mad.lo.s32 	%r149, %r148, %r148, %r147;
	sub.s32 	%r150, %r143, %r21;
	mad.lo.s32 	%r151, %r150, %r150, %r149;
	sub.s32 	%r152, %r145, %r22;
	mul.lo.s32 	%r153, %r152, %r152;
	sub.s32 	%r154, %r144, %r23;
	mad.lo.s32 	%r155, %r154, %r154, %r153;
	sub.s32 	%r156, %r143, %r24;
	mad.lo.s32 	%r157, %r156, %r156, %r155;
	setp.gt.u32 	%p14, %r151, %r157;
	min.u32 	%r158, %r151, %r157;
	sub.s32 	%r159, %r145, %r25;
	mul.lo.s32 	%r160, %r159, %r159;
	sub.s32 	%r161, %r144, %r26;
	mad.lo.s32 	%r162, %r161, %r161, %r160;
	sub.s32 	%r163, %r143, %r27;
	mad.lo.s32 	%r164, %r163, %r163, %r162;
	setp.gt.u32 	%p15, %r158, %r164;
	selp.u16 	%rs9, 1, 0, %p14;
	selp.b16 	%rs10, 2, %rs9, %p15;
	st.global.u8 	[%rd10+3], %rs10;
	shl.b32 	%r165, %r2, 2;
	add.s32 	%r168, %r165, %r168;
	setp.lt.s32 	%p16, %r168, %r30;
	@%p16 bra 	$L__BB0_6;
$L__BB0_7:
	ret;

}


// ===== COMPILED SASS (sm_100) =====

	.target	sm_100

	.elftype	@"ET_EXEC"


//--------------------- .note.nv.tkinfo           --------------------------
	.section	.note.nv.tkinfo,"",@"SHT_NOTE"
	.sectionflags	@"SHF_NOTE_NV_TKINFO"
	.tkinfo
        /*0018*/ 	.word	0x00000002
        /*0030*/ 	.string	""
        /*0030*/ 	.string	"ptxas"
        /*0030*/ 	.string	"Cuda compilation tools, release 13.0, V13.0.88"
        /*0030*/ 	.string	"Build cuda_13.0.r13.0/compiler.36424714_0"
        /*0030*/ 	.string	"-arch sm_100 -m 64 "



//--------------------- .note.nv.cuinfo           --------------------------
	.section	.note.nv.cuinfo,"",@"SHT_NOTE"
	.sectionflags	@"SHF_NOTE_NV_CUINFO"
        /*0018*/ 	.short	0x0002
        /*001a*/ 	.short	0x0064
        /*001c*/ 	.short	0x0082
	.zero		2


//--------------------- .nv.info                  --------------------------
	.section	.nv.info,"",@"SHT_CUDA_INFO"
	.align	4


	//----- nvinfo : EIATTR_REGCOUNT
	.align		4
        /*0000*/ 	.byte	0x04, 0x2f
        /*0002*/ 	.short	(.L_2 - .L_1)
	.align		4
.L_1:
        /*0004*/ 	.word	index@(_Z6kernelP6uchar4i)
        /*0008*/ 	.word	0x0000001d


	//----- nvinfo : EIATTR_FRAME_SIZE
	.align		4
.L_2:
        /*000c*/ 	.byte	0x04, 0x11
        /*000e*/ 	.short	(.L_4 - .L_3)
	.align		4
.L_3:
        /*0010*/ 	.word	index@(_Z6kernelP6uchar4i)
        /*0014*/ 	.word	0x00000000


	//----- nvinfo : EIATTR_MIN_STACK_SIZE
	.align		4
.L_4:
        /*0018*/ 	.byte	0x04, 0x12
        /*001a*/ 	.short	(.L_6 - .L_5)
	.align		4
.L_5:
        /*001c*/ 	.word	index@(_Z6kernelP6uchar4i)
        /*0020*/ 	.word	0x00000000
.L_6:


//--------------------- .nv.compat                --------------------------
	.section	.nv.compat,"",@"SHT_CUDA_COMPAT_INFO"
	.align	4
        /*0000*/ 	.byte	0x02, 0x09, 0x00, 0x00, 0x02, 0x02, 0x01, 0x00, 0x02, 0x05, 0x05, 0x00, 0x03, 0x07, 0x01, 0x01
        /*0010*/ 	.byte	0x02, 0x03, 0x00, 0x00, 0x02, 0x06, 0x01, 0x00, 0x04, 0x0b, 0x08, 0x00, 0x09, 0x00, 0x00, 0x00
        /*0020*/ 	.byte	0x00, 0x00, 0x00, 0x00


//--------------------- .nv.info._Z6kernelP6uchar4i --------------------------
	.section	.nv.info._Z6kernelP6uchar4i,"",@"SHT_CUDA_INFO"
	.sectionflags	@""
	.align	4


	//----- nvinfo : EIATTR_CUDA_API_VERSION
	.align		4
        /*0000*/ 	.byte	0x04, 0x37
        /*0002*/ 	.short	(.L_8 - .L_7)
.L_7:
        /*0004*/ 	.word	0x00000082


	//----- nvinfo : EIATTR_KPARAM_INFO
	.align		4
.L_8:
        /*0008*/ 	.byte	0x04, 0x17
        /*000a*/ 	.short	(.L_10 - .L_9)
.L_9:
        /*000c*/ 	.word	0x00000000
        /*0010*/ 	.short	0x0001
        /*0012*/ 	.short	0x0008
        /*0014*/ 	.byte	0x00, 0xf0, 0x11, 0x00


	//----- nvinfo : EIATTR_KPARAM_INFO
	.align		4
.L_10:
        /*0018*/ 	.byte	0x04, 0x17
        /*001a*/ 	.short	(.L_12 - .L_11)
.L_11:
        /*001c*/ 	.word	0x00000000
        /*0020*/ 	.short	0x0000
        /*0022*/ 	.short	0x0000
        /*0024*/ 	.byte	0x00, 0xf5, 0x21, 0x00


	//----- nvinfo : EIATTR_SPARSE_MMA_MASK
	.align		4
.L_12:
        /*0028*/ 	.byte	0x03, 0x50
        /*002a*/ 	.short	0x0000


	//----- nvinfo : EIATTR_MAXREG_COUNT
	.align		4
        /*002c*/ 	.byte	0x03, 0x1b
        /*002e*/ 	.short	0x00ff


	//----- nvinfo : EIATTR_MERCURY_ISA_VERSION
	.align		4
        /*0030*/ 	.byte	0x03, 0x5f
        /*0032*/ 	.short	0x0101


	//----- nvinfo : EIATTR_UNUSED_LOAD_BYTE_OFFSET
	.align		4
        /*0034*/ 	.byte	0x04, 0x44
        /*0036*/ 	.short	(.L_14 - .L_13)


	//   ....[0]....
.L_13:
        /*0038*/ 	.word	0x00000380
        /*003c*/ 	.word	0x00000007


	//   ....[1]....
        /*0040*/ 	.word	0x00000680
        /*0044*/ 	.word	0x00000007


	//   ....[2]....
        /*0048*/ 	.word	0x00000850
        /*004c*/ 	.word	0x00000007


	//   ....[3]....
        /*0050*/ 	.word	0x00000a20
        /*0054*/ 	.word	0x00000007


	//   ....[4]....
        /*0058*/ 	.word	0x00000bf0
        /*005c*/ 	.word	0x00000007


	//----- nvinfo : EIATTR_VRC_CTA_INIT_COUNT
	.align		4
.L_14:
        /*0060*/ 	.byte	0x02, 0x4a
	.zero		1
	.zero		1


	//----- nvinfo : EIATTR_EXIT_INSTR_OFFSETS
	.align		4
        /*0064*/ 	.byte	0x04, 0x1c
        /*0066*/ 	.short	(.L_16 - .L_15)


	//   ....[0]....
.L_15:
        /*0068*/ 	.word	0x00000090


	//   ....[1]....
        /*006c*/ 	.word	0x00000590


	//   ....[2]....
        /*0070*/ 	.word	0x00000df0


	//----- nvinfo : EIATTR_CRS_STACK_SIZE
	.align		4
.L_16:
        /*0074*/ 	.byte	0x04, 0x1e
        /*0076*/ 	.short	(.L_18 - .L_17)
.L_17:
        /*0078*/ 	.word	0x00000000


	//----- nvinfo : EIATTR_CBANK_PARAM_SIZE
	.align		4
.L_18:
        /*007c*/ 	.byte	0x03, 0x19
        /*007e*/ 	.short	0x000c


	//----- nvinfo : EIATTR_PARAM_CBANK
	.align		4
        /*0080*/ 	.byte	0x04, 0x0a
        /*0082*/ 	.short	(.L_20 - .L_19)
	.align		4
.L_19:
        /*0084*/ 	.word	index@(.nv.constant0._Z6kernelP6uchar4i)
        /*0088*/ 	.short	0x0380
        /*008a*/ 	.short	0x000c


	//----- nvinfo : EIATTR_SW_WAR
	.align		4
.L_20:
        /*008c*/ 	.byte	0x04, 0x36
        /*008e*/ 	.short	(.L_22 - .L_21)
.L_21:
        /*0090*/ 	.word	0x00000008
.L_22:


//--------------------- .nv.callgraph             --------------------------
	.section	.nv.callgraph,"",@"SHT_CUDA_CALLGRAPH"
	.align	4
	.sectionentsize	8
	.align		4
        /*0000*/ 	.word	0x00000000
	.align		4
        /*0004*/ 	.word	0xffffffff
	.align		4
        /*0008*/ 	.word	0x00000000
	.align		4
        /*000c*/ 	.word	0xfffffffe
	.align		4
        /*0010*/ 	.word	0x00000000
	.align		4
        /*0014*/ 	.word	0xfffffffd
	.align		4
        /*0018*/ 	.word	0x00000000
	.align		4
        /*001c*/ 	.word	0xfffffffc


//--------------------- .nv.constant3             --------------------------
	.section	.nv.constant3,"a",@progbits
	.align	4
.nv.constant3:
	.type		p_class_vector,@object
	.size		p_class_vector,(.L_0 - p_class_vector)
p_class_vector:
	.zero		12
.L_0:


//--------------------- .text._Z6kernelP6uchar4i  --------------------------
	.section	.text._Z6kernelP6uchar4i,"ax",@progbits
	.align	128
        .global         _Z6kernelP6uchar4i
        .type           _Z6kernelP6uchar4i,@function
        .size           _Z6kernelP6uchar4i,(.L_x_6 - _Z6kernelP6uchar4i)
        .other          _Z6kernelP6uchar4i,@"STO_CUDA_ENTRY STV_DEFAULT"
_Z6kernelP6uchar4i:
.text._Z6kernelP6uchar4i:
[----:B------:R-:W-:Y:S01]  /*0000*/  LDC R1, c[0x0][0x37c] ;  /* 0x0000df00ff017b82 */ /* 0x000fe20000000800 */
[----:B------:R-:W0:Y:S01]  /*0010*/  S2R R7, SR_CTAID.X ;  /* 0x0000000000077919 */ /* 0x000e220000002500 */
[----:B------:R-:W0:Y:S06]  /*0020*/  LDCU UR4, c[0x0][0x360] ;  /* 0x00006c00ff0477ac */ /* 0x000e2c0008000800 */
[----:B------:R-:W1:Y:S01]  /*0030*/  LDC R2, c[0x0][0x370] ;  /* 0x0000dc00ff027b82 */ /* 0x000e620000000800 */
[----:B------:R-:W0:Y:S01]  /*0040*/  S2R R0, SR_TID.X ;  /* 0x0000000000007919 */ /* 0x000e220000002100 */
[----:B------:R-:W2:Y:S01]  /*0050*/  LDCU UR7, c[0x0][0x388] ;  /* 0x00007100ff0777ac */ /* 0x000ea20008000800 */
[----:B0-----:R-:W-:-:S02]  /*0060*/  IMAD R7, R7, UR4, R0 ;  /* 0x0000000407077c24 */ /* 0x001fc4000f8e0200 */
[----:B-1----:R-:W-:-:S03]  /*0070*/  IMAD R0, R2, UR4, RZ ;  /* 0x0000000402007c24 */ /* 0x002fc6000f8e02ff */
[----:B--2---:R-:W-:-:S13]  /*0080*/  ISETP.GE.AND P0, PT, R7, UR7, PT ;  /* 0x0000000707007c0c */ /* 0x004fda000bf06270 */
[----:B------:R-:W-:Y:S05]  /*0090*/  @P0 EXIT ;  /* 0x000000000000094d */ /* 0x000fea0003800000 */
[----:B------:R-:W0:Y:S01]  /*00a0*/  I2F.U32.RP R8, R0 ;  /* 0x0000000000087306 */ /* 0x000e220000209000 */
[C---:B------:R-:W-:Y:S01]  /*00b0*/  IADD3 R4, PT, PT, R0.reuse, R7, RZ ;  /* 0x0000000700047210 */ /* 0x040fe20007ffe0ff */
[----:B------:R-:W-:Y:S01]  /*00c0*/  IMAD.MOV R9, RZ, RZ, -R0 ;  /* 0x000000ffff097224 */ /* 0x000fe200078e0a00 */
[----:B------:R-:W-:Y:S01]  /*00d0*/  ISETP.NE.U32.AND P2, PT, R0, RZ, PT ;  /* 0x000000ff0000720c */ /* 0x000fe20003f45070 */
[----:B------:R-:W1:Y:S01]  /*00e0*/  LDCU.64 UR8, c[0x0][0x358] ;  /* 0x00006b00ff0877ac */ /* 0x000e620008000a00 */
[C---:B------:R-:W-:Y:S01]  /*00f0*/  ISETP.GE.AND P0, PT, R4.reuse, UR7, PT ;  /* 0x0000000704007c0c */ /* 0x040fe2000bf06270 */
[----:B------:R-:W-:Y:S01]  /*0100*/  BSSY.RECONVERGENT B0, `(.L_x_0) ;  /* 0x0000048000007945 */ /* 0x000fe20003800200 */
[----:B------:R-:W-:Y:S02]  /*0110*/  VIMNMX R5, PT, PT, R4, UR7, !PT ;  /* 0x0000000704057c48 */ /* 0x000fe4000ffe0100 */
[----:B------:R-:W-:-:S04]  /*0120*/  SEL R6, RZ, 0x1, P0 ;  /* 0x00000001ff067807 */ /* 0x000fc80000000000 */
[----:B------:R-:W-:Y:S01]  /*0130*/  IADD3 R5, PT, PT, R5, -R4, -R6 ;  /* 0x8000000405057210 */ /* 0x000fe20007ffe806 */
[----:B0-----:R-:W0:Y:S02]  /*0140*/  MUFU.RCP R8, R8 ;  /* 0x0000000800087308 */ /* 0x001e240000001000 */
[----:B0-----:R-:W-:-:S06]  /*0150*/  VIADD R2, R8, 0xffffffe ;  /* 0x0ffffffe08027836 */ /* 0x001fcc0000000000 */
[----:B------:R0:W2:Y:S02]  /*0160*/  F2I.FTZ.U32.TRUNC.NTZ R3, R2 ;  /* 0x0000000200037305 */ /* 0x0000a4000021f000 */
[----:B0-----:R-:W-:Y:S02]  /*0170*/  IMAD.MOV.U32 R2, RZ, RZ, RZ ;  /* 0x000000ffff027224 */ /* 0x001fe400078e00ff */
[----:B--2---:R-:W-:-:S04]  /*0180*/  IMAD R9, R9, R3, RZ ;  /* 0x0000000309097224 */ /* 0x004fc800078e02ff */
[----:B------:R-:W-:-:S06]  /*0190*/  IMAD.HI.U32 R8, R3, R9, R2 ;  /* 0x0000000903087227 */ /* 0x000fcc00078e0002 */
[----:B------:R-:W-:-:S04]  /*01a0*/  IMAD.HI.U32 R3, R8, R5, RZ ;  /* 0x0000000508037227 */ /* 0x000fc800078e00ff */
[----:B------:R-:W-:-:S04]  /*01b0*/  IMAD.MOV R2, RZ, RZ, -R3 ;  /* 0x000000ffff027224 */ /* 0x000fc800078e0a03 */
[----:B------:R-:W-:-:S05]  /*01c0*/  IMAD R5, R0, R2, R5 ;  /* 0x0000000200057224 */ /* 0x000fca00078e0205 */
[----:B------:R-:W-:-:S13]  /*01d0*/  ISETP.GE.U32.AND P0, PT, R5, R0, PT ;  /* 0x000000000500720c */ /* 0x000fda0003f06070 */
[----:B------:R-:W-:Y:S01]  /*01e0*/  @P0 IADD3 R5, PT, PT, -R0, R5, RZ ;  /* 0x0000000500050210 */ /* 0x000fe20007ffe1ff */
[----:B------:R-:W-:-:S03]  /*01f0*/  @P0 VIADD R3, R3, 0x1 ;  /* 0x0000000103030836 */ /* 0x000fc60000000000 */
[----:B------:R-:W-:-:S13]  /*0200*/  ISETP.GE.U32.AND P1, PT, R5, R0, PT ;  /* 0x000000000500720c */ /* 0x000fda0003f26070 */
[----:B------:R-:W-:Y:S01]  /*0210*/  @P1 VIADD R3, R3, 0x1 ;  /* 0x0000000103031836 */ /* 0x000fe20000000000 */
[----:B------:R-:W-:-:S04]  /*0220*/  @!P2 LOP3.LUT R3, RZ, R0, RZ, 0x33, !PT ;  /* 0x00000000ff03a212 */ /* 0x000fc800078e33ff */
[----:B------:R-:W-:-:S04]  /*0230*/  IADD3 R4, PT, PT, R6, R3, RZ ;  /* 0x0000000306047210 */ /* 0x000fc80007ffe0ff */
[C---:B------:R-:W-:Y:S02]  /*0240*/  LOP3.LUT R2, R4.reuse, 0x3, RZ, 0xc0, !PT ;  /* 0x0000000304027812 */ /* 0x040fe400078ec0ff */
[----:B------:R-:W-:Y:S02]  /*0250*/  ISETP.GE.U32.AND P0, PT, R4, 0x3, PT ;  /* 0x000000030400780c */ /* 0x000fe40003f06070 */
[----:B------:R-:W-:-:S13]  /*0260*/  ISETP.NE.AND P1, PT, R2, 0x3, PT ;  /* 0x000000030200780c */ /* 0x000fda0003f25270 */
[----:B-1----:R-:W-:Y:S05]  /*0270*/  @!P1 BRA `(.L_x_1) ;  /* 0x0000000000c09947 */ /* 0x002fea0003800000 */
[----:B------:R-:W0:Y:S01]  /*0280*/  LDC.64 R12, c[0x3][RZ] ;  /* 0x00c00000ff0c7b82 */ /* 0x000e220000000a00 */
[----:B------:R-:W-:-:S05]  /*0290*/  VIADD R4, R4, 0x1 ;  /* 0x0000000104047836 */ /* 0x000fca0000000000 */
[----:B------:R-:W-:Y:S02]  /*02a0*/  LOP3.LUT R4, R4, 0x3, RZ, 0xc0, !PT ;  /* 0x0000000304047812 */ /* 0x000fe400078ec0ff */
[----:B------:R-:W1:Y:S03]  /*02b0*/  LDC R15, c[0x3][0x8] ;  /* 0x00c00200ff0f7b82 */ /* 0x000e660000000800 */
[----:B------:R-:W-:-:S05]  /*02c0*/  IMAD.MOV R16, RZ, RZ, -R4 ;  /* 0x000000ffff107224 */ /* 0x000fca00078e0a04 */
[----:B------:R-:W2:Y:S01]  /*02d0*/  LDC.64 R2, c[0x0][0x380] ;  /* 0x0000e000ff027b82 */ /* 0x000ea20000000a00 */
[C---:B0-----:R-:W-:Y:S02]  /*02e0*/  PRMT R6, R12.reuse, 0x7770, RZ ;  /* 0x000077700c067816 */ /* 0x041fe400000000ff */
[C---:B------:R-:W-:Y:S02]  /*02f0*/  PRMT R8, R12.reuse, 0x7771, RZ ;  /* 0x000077710c087816 */ /* 0x040fe400000000ff */
[----:B------:R-:W-:Y:S02]  /*0300*/  PRMT R9, R12, 0x7772, RZ ;  /* 0x000077720c097816 */ /* 0x000fe400000000ff */
[C---:B------:R-:W-:Y:S02]  /*0310*/  PRMT R10, R13.reuse, 0x7770, RZ ;  /* 0x000077700d0a7816 */ /* 0x040fe400000000ff */
[C---:B------:R-:W-:Y:S02]  /*0320*/  PRMT R11, R13.reuse, 0x7771, RZ ;  /* 0x000077710d0b7816 */ /* 0x040fe400000000ff */
[----:B------:R-:W-:-:S02]  /*0330*/  PRMT R12, R13, 0x7772, RZ ;  /* 0x000077720d0c7816 */ /* 0x000fc400000000ff */
[C---:B-1----:R-:W-:Y:S02]  /*0340*/  PRMT R13, R15.reuse, 0x7770, RZ ;  /* 0x000077700f0d7816 */ /* 0x042fe400000000ff */
[C---:B------:R-:W-:Y:S02]  /*0350*/  PRMT R14, R15.reuse, 0x7771, RZ ;  /* 0x000077710f0e7816 */ /* 0x040fe400000000ff */
[----:B--2---:R-:W-:-:S07]  /*0360*/  PRMT R15, R15, 0x7772, RZ ;  /* 0x000077720f0f7816 */ /* 0x004fce00000000ff */
.L_x_2:
[----:B0-----:R-:W-:-:S05]  /*0370*/  IMAD.WIDE R4, R7, 0x4, R2 ;  /* 0x0000000407047825 */ /* 0x001fca00078e0202 */
[----:B------:R-:W2:Y:S01]  /*0380*/  LDG.E R17, desc[UR8][R4.64] ;  /* 0x0000000804117981 */ /* 0x000ea2000c1e1900 */
[----:B------:R-:W-:Y:S01]  /*0390*/  IADD3 R16, PT, PT, R16, 0x1, RZ ;  /* 0x0000000110107810 */ /* 0x000fe20007ffe0ff */
[----:B------:R-:W-:Y:S01]  /*03a0*/  IMAD.IADD R7, R0, 0x1, R7 ;  /* 0x0000000100077824 */ /* 0x000fe200078e0207 */
[C---:B--2---:R-:W-:Y:S02]  /*03b0*/  PRMT R21, R17.reuse, 0x7770, RZ ;  /* 0x0000777011157816 */ /* 0x044fe400000000ff */
[----:B------:R-:W-:Y:S02]  /*03c0*/  PRMT R19, R17, 0x7771, RZ ;  /* 0x0000777111137816 */ /* 0x000fe400000000ff */
[----:B------:R-:W-:Y:S01]  /*03d0*/  IADD3 R20, PT, PT, -R6, R21, RZ ;  /* 0x0000001506147210 */ /* 0x000fe20007ffe1ff */
[----:B------:R-:W-:Y:S01]  /*03e0*/  IMAD.IADD R23, R21, 0x1, -R10 ;  /* 0x0000000115177824 */ /* 0x000fe200078e0a0a */
[----:B------:R-:W-:Y:S01]  /*03f0*/  PRMT R18, R17, 0x7772, RZ ;  /* 0x0000777211127816 */ /* 0x000fe200000000ff */
[----:B------:R-:W-:Y:S01]  /*0400*/  IMAD.IADD R25, R21, 0x1, -R13 ;  /* 0x0000000115197824 */ /* 0x000fe200078e0a0d */
[-C--:B------:R-:W-:Y:S01]  /*0410*/  IADD3 R22, PT, PT, -R8, R19.reuse, RZ ;  /* 0x0000001308167210 */ /* 0x080fe20007ffe1ff */
[----:B------:R-:W-:Y:S01]  /*0420*/  IMAD.IADD R17, R19, 0x1, -R11 ;  /* 0x0000000113117824 */ /* 0x000fe200078e0a0b */
[----:B------:R-:W-:Y:S01]  /*0430*/  IADD3 R19, PT, PT, -R14, R19, RZ ;  /* 0x000000130e137210 */ /* 0x000fe20007ffe1ff */
[----:B------:R-:W-:-:S02]  /*0440*/  IMAD R21, R20, R20, RZ ;  /* 0x0000001414157224 */ /* 0x000fc400078e02ff */
[----:B------:R-:W-:Y:S01]  /*0450*/  IMAD R24, R23, R23, RZ ;  /* 0x0000001717187224 */ /* 0x000fe200078e02ff */
[----:B------:R-:W-:Y:S01]  /*0460*/  IADD3 R23, PT, PT, -R12, R18, RZ ;  /* 0x000000120c177210 */ /* 0x000fe20007ffe1ff */
[----:B------:R-:W-:Y:S02]  /*0470*/  IMAD.IADD R20, R18, 0x1, -R9 ;  /* 0x0000000112147824 */ /* 0x000fe400078e0a09 */
[----:B------:R-:W-:Y:S02]  /*0480*/  IMAD R26, R25, R25, RZ ;  /* 0x00000019191a7224 */ /* 0x000fe400078e02ff */
[----:B------:R-:W-:Y:S02]  /*0490*/  IMAD R21, R22, R22, R21 ;  /* 0x0000001616157224 */ /* 0x000fe400078e0215 */
[----:B------:R-:W-:Y:S02]  /*04a0*/  IMAD R24, R17, R17, R24 ;  /* 0x0000001111187224 */ /* 0x000fe400078e0218 */
[----:B------:R-:W-:-:S02]  /*04b0*/  IMAD R26, R19, R19, R26 ;  /* 0x00000013131a7224 */ /* 0x000fc400078e021a */
[----:B------:R-:W-:Y:S02]  /*04c0*/  IMAD R21, R20, R20, R21 ;  /* 0x0000001414157224 */ /* 0x000fe400078e0215 */
[----:B------:R-:W-:Y:S02]  /*04d0*/  IMAD.IADD R17, R18, 0x1, -R15 ;  /* 0x0000000112117824 */ /* 0x000fe400078e0a0f */
[----:B------:R-:W-:Y:S02]  /*04e0*/  IMAD R24, R23, R23, R24 ;  /* 0x0000001717187224 */ /* 0x000fe400078e0218 */
[----:B------:R-:W-:-:S03]  /*04f0*/  IMAD R26, R17, R17, R26 ;  /* 0x00000011111a7224 */ /* 0x000fc600078e021a */
[CC--:B------:R-:W-:Y:S02]  /*0500*/  VIMNMX.U32 R17, PT, PT, R21.reuse, R24.reuse, PT ;  /* 0x0000001815117248 */ /* 0x0c0fe40003fe0000 */
[----:B------:R-:W-:Y:S02]  /*0510*/  ISETP.GT.U32.AND P1, PT, R21, R24, PT ;  /* 0x000000181500720c */ /* 0x000fe40003f24070 */
[----:B------:R-:W-:Y:S02]  /*0520*/  ISETP.GT.U32.AND P2, PT, R17, R26, PT ;  /* 0x0000001a1100720c */ /* 0x000fe40003f44070 */
[----:B------:R-:W-:Y:S02]  /*0530*/  SEL R17, RZ, 0x1, !P1 ;  /* 0x00000001ff117807 */ /* 0x000fe40004800000 */
[----:B------:R-:W-:Y:S02]  /*0540*/  ISETP.NE.AND P1, PT, R16, RZ, PT ;  /* 0x000000ff1000720c */ /* 0x000fe40003f25270 */
[----:B------:R-:W-:-:S05]  /*0550*/  SEL R17, R17, 0x2, !P2 ;  /* 0x0000000211117807 */ /* 0x000fca0005000000 */
[----:B------:R0:W-:Y:S06]  /*0560*/  STG.E.U8 desc[UR8][R4.64+0x3], R17 ;  /* 0x0000031104007986 */ /* 0x0001ec000c101108 */
[----:B------:R-:W-:Y:S05]  /*0570*/  @P1 BRA `(.L_x_2) ;  /* 0xfffffffc007c1947 */ /* 0x000fea000383ffff */
.L_x_1:
[----:B------:R-:W-:Y:S05]  /*0580*/  BSYNC.RECONVERGENT B0 ;  /* 0x0000000000007941 */ /* 0x000fea0003800200 */
.L_x_0:
[----:B------:R-:W-:Y:S05]  /*0590*/  @!P0 EXIT ;  /* 0x000000000000894d */ /* 0x000fea0003800000 */
[----:B------:R-:W1:Y:S01]  /*05a0*/  LDC.64 R2, c[0x0][0x380] ;  /* 0x0000e000ff027b82 */ /* 0x000e620000000a00 */
[----:B------:R-:W2:Y:S01]  /*05b0*/  LDCU.64 UR4, c[0x3][URZ] ;  /* 0x00c00000ff0477ac */ /* 0x000ea20008000a00 */
[----:B------:R-:W-:Y:S01]  /*05c0*/  BSSY.RECONVERGENT B0, `(.L_x_3) ;  /* 0x0000082000007945 */ /* 0x000fe20003800200 */
[----:B------:R-:W3:Y:S01]  /*05d0*/  LDCU UR6, c[0x3][0x8] ;  /* 0x00c00100ff0677ac */ /* 0x000ee20008000800 */
[----:B--2---:R-:W-:Y:S02]  /*05e0*/  UPRMT UR10, UR4, 0x7770, URZ ;  /* 0x00007770040a7896 */ /* 0x004fe400080000ff */
[----:B------:R-:W-:Y:S02]  /*05f0*/  UPRMT UR11, UR4, 0x7771, URZ ;  /* 0x00007771040b7896 */ /* 0x000fe400080000ff */
[----:B------:R-:W-:Y:S02]  /*0600*/  UPRMT UR12, UR5, 0x7770, URZ ;  /* 0x00007770050c7896 */ /* 0x000fe400080000ff */
[----:B------:R-:W-:-:S02]  /*0610*/  UPRMT UR13, UR5, 0x7771, URZ ;  /* 0x00007771050d7896 */ /* 0x000fc400080000ff */
[----:B---3--:R-:W-:Y:S02]  /*0620*/  UPRMT UR14, UR6, 0x7770, URZ ;  /* 0x00007770060e7896 */ /* 0x008fe400080000ff */
[----:B------:R-:W-:Y:S02]  /*0630*/  UPRMT UR15, UR6, 0x7771, URZ ;  /* 0x00007771060f7896 */ /* 0x000fe400080000ff */
[----:B------:R-:W-:Y:S02]  /*0640*/  UPRMT UR4, UR4, 0x7772, URZ ;  /* 0x0000777204047896 */ /* 0x000fe400080000ff */
[----:B------:R-:W-:Y:S02]  /*0650*/  UPRMT UR5, UR5, 0x7772, URZ ;  /* 0x0000777205057896 */ /* 0x000fe400080000ff */
[----:B------:R-:W-:-:S12]  /*0660*/  UPRMT UR6, UR6, 0x7772, URZ ;  /* 0x0000777206067896 */ /* 0x000fd800080000ff */
.L_x_4:
[----:B012---:R-:W-:-:S05]  /*0670*/  IMAD.WIDE R4, R7, 0x4, R2 ;  /* 0x0000000407047825 */ /* 0x007fca00078e0202 */
[----:B------:R-:W2:Y:S02]  /*0680*/  LDG.E R6, desc[UR8][R4.64] ;  /* 0x0000000804067981 */ /* 0x000ea4000c1e1900 */
[C---:B--2---:R-:W-:Y:S02]  /*0690*/  PRMT R9, R6.reuse, 0x7770, RZ ;  /* 0x0000777006097816 */ /* 0x044fe400000000ff */
[C---:B------:R-:W-:Y:S02]  /*06a0*/  PRMT R8, R6.reuse, 0x7772, RZ ;  /* 0x0000777206087816 */ /* 0x040fe400000000ff */
[----:B------:R-:W-:Y:S01]  /*06b0*/  PRMT R6, R6, 0x7771, RZ ;  /* 0x0000777106067816 */ /* 0x000fe200000000ff */
[C---:B------:R-:W-:Y:S01]  /*06c0*/  VIADD R12, R9.reuse, -UR12 ;  /* 0x8000000c090c7c36 */ /* 0x040fe20008000000 */
[C---:B------:R-:W-:Y:S02]  /*06d0*/  IADD3 R10, PT, PT, R9.reuse, -UR10, RZ ;  /* 0x8000000a090a7c10 */ /* 0x040fe4000fffe0ff */
[----:B------:R-:W-:Y:S01]  /*06e0*/  IADD3 R14, PT, PT, R9, -UR14, RZ ;  /* 0x8000000e090e7c10 */ /* 0x000fe2000fffe0ff */
[C---:B------:R-:W-:Y:S01]  /*06f0*/  VIADD R9, R6.reuse, -UR11 ;  /* 0x8000000b06097c36 */ /* 0x040fe20008000000 */
[----:B------:R-:W-:Y:S01]  /*0700*/  IADD3 R13, PT, PT, R6, -UR13, RZ ;  /* 0x8000000d060d7c10 */ /* 0x000fe2000fffe0ff */
[----:B------:R-:W-:Y:S01]  /*0710*/  IMAD R10, R10, R10, RZ ;  /* 0x0000000a0a0a7224 */ /* 0x000fe200078e02ff */
[----:B------:R-:W-:Y:S01]  /*0720*/  IADD3 R11, PT, PT, R8, -UR4, RZ ;  /* 0x80000004080b7c10 */ /* 0x000fe2000fffe0ff */
[----:B------:R-:W-:-:S02]  /*0730*/  IMAD R12, R12, R12, RZ ;  /* 0x0000000c0c0c7224 */ /* 0x000fc400078e02ff */
[----:B------:R-:W-:Y:S02]  /*0740*/  IMAD R10, R9, R9, R10 ;  /* 0x00000009090a7224 */ /* 0x000fe400078e020a */
[----:B------:R-:W-:Y:S02]  /*0750*/  VIADD R15, R6, -UR15 ;  /* 0x8000000f060f7c36 */ /* 0x000fe40008000000 */
[----:B------:R-:W-:Y:S02]  /*0760*/  IMAD R14, R14, R14, RZ ;  /* 0x0000000e0e0e7224 */ /* 0x000fe400078e02ff */
[C---:B------:R-:W-:Y:S02]  /*0770*/  VIADD R9, R8.reuse, -UR5 ;  /* 0x8000000508097c36 */ /* 0x040fe40008000000 */
[----:B------:R-:W-:Y:S02]  /*0780*/  IMAD R12, R13, R13, R12 ;  /* 0x0000000d0d0c7224 */ /* 0x000fe400078e020c */
[----:B------:R-:W-:Y:S01]  /*0790*/  IMAD R10, R11, R11, R10 ;  /* 0x0000000b0b0a7224 */ /* 0x000fe200078e020a */
[----:B------:R-:W-:Y:S01]  /*07a0*/  IADD3 R11, PT, PT, R8, -UR6, RZ ;  /* 0x80000006080b7c10 */ /* 0x000fe2000fffe0ff */
[----:B------:R-:W-:-:S02]  /*07b0*/  IMAD R14, R15, R15, R14 ;  /* 0x0000000f0f0e7224 */ /* 0x000fc400078e020e */
[----:B------:R-:W-:Y:S02]  /*07c0*/  IMAD R9, R9, R9, R12 ;  /* 0x0000000909097224 */ /* 0x000fe400078e020c */
[----:B------:R-:W-:-:S03]  /*07d0*/  IMAD R11, R11, R11, R14 ;  /* 0x0000000b0b0b7224 */ /* 0x000fc600078e020e */
[CC--:B------:R-:W-:Y:S02]  /*07e0*/  VIMNMX.U32 R6, PT, PT, R10.reuse, R9.reuse, PT ;  /* 0x000000090a067248 */ /* 0x0c0fe40003fe0000 */
[----:B------:R-:W-:Y:S01]  /*07f0*/  ISETP.GT.U32.AND P0, PT, R10, R9, PT ;  /* 0x000000090a00720c */ /* 0x000fe20003f04070 */
[----:B------:R-:W-:Y:S01]  /*0800*/  IMAD.WIDE R8, R0, 0x4, R4 ;  /* 0x0000000400087825 */ /* 0x000fe200078e0204 */
[----:B------:R-:W-:Y:S02]  /*0810*/  ISETP.GT.U32.AND P1, PT, R6, R11, PT ;  /* 0x0000000b0600720c */ /* 0x000fe40003f24070 */
[----:B------:R-:W-:-:S04]  /*0820*/  SEL R6, RZ, 0x1, !P0 ;  /* 0x00000001ff067807 */ /* 0x000fc80004000000 */
[----:B------:R-:W-:-:S05]  /*0830*/  SEL R11, R6, 0x2, !P1 ;  /* 0x00000002060b7807 */ /* 0x000fca0004800000 */
[----:B------:R0:W-:Y:S04]  /*0840*/  STG.E.U8 desc[UR8][R4.64+0x3], R11 ;  /* 0x0000030b04007986 */ /* 0x0001e8000c101108 */
[----:B------:R-:W2:Y:S02]  /*0850*/  LDG.E R6, desc[UR8][R8.64] ;  /* 0x0000000808067981 */ /* 0x000ea4000c1e1900 */
[C---:B--2---:R-:W-:Y:S02]  /*0860*/  PRMT R12, R6.reuse, 0x7770, RZ ;  /* 0x00007770060c7816 */ /* 0x044fe400000000ff */
[C---:B------:R-:W-:Y:S02]  /*0870*/  PRMT R10, R6.reuse, 0x7772, RZ ;  /* 0x00007772060a7816 */ /* 0x040fe400000000ff */
[----:B------:R-:W-:Y:S01]  /*0880*/  PRMT R6, R6, 0x7771, RZ ;  /* 0x0000777106067816 */ /* 0x000fe200000000ff */
[C---:B------:R-:W-:Y:S01]  /*0890*/  VIADD R13, R12.reuse, -UR10 ;  /* 0x8000000a0c0d7c36 */ /* 0x040fe20008000000 */
[C---:B------:R-:W-:Y:S01]  /*08a0*/  IADD3 R14, PT, PT, R12.reuse, -UR12, RZ ;  /* 0x8000000c0c0e7c10 */ /* 0x040fe2000fffe0ff */
[----:B------:R-:W-:Y:S01]  /*08b0*/  VIADD R16, R12, -UR14 ;  /* 0x8000000e0c107c36 */ /* 0x000fe20008000000 */
[C---:B------:R-:W-:Y:S01]  /*08c0*/  IADD3 R12, PT, PT, R6.reuse, -UR11, RZ ;  /* 0x8000000b060c7c10 */ /* 0x040fe2000fffe0ff */
[C---:B------:R-:W-:Y:S01]  /*08d0*/  VIADD R15, R6.reuse, -UR13 ;  /* 0x8000000d060f7c36 */ /* 0x040fe20008000000 */
[----:B------:R-:W-:Y:S01]  /*08e0*/  IADD3 R17, PT, PT, R6, -UR15, RZ ;  /* 0x8000000f06117c10 */ /* 0x000fe2000fffe0ff */
[----:B------:R-:W-:Y:S01]  /*08f0*/  IMAD R13, R13, R13, RZ ;  /* 0x0000000d0d0d7224 */ /* 0x000fe200078e02ff */
[----:B0-----:R-:W-:Y:S01]  /*0900*/  IADD3 R5, PT, PT, R10, -UR5, RZ ;  /* 0x800000050a057c10 */ /* 0x001fe2000fffe0ff */
[----:B------:R-:W-:-:S02]  /*0910*/  IMAD R14, R14, R14, RZ ;  /* 0x0000000e0e0e7224 */ /* 0x000fc400078e02ff */
[----:B------:R-:W-:Y:S02]  /*0920*/  VIADD R4, R10, -UR4 ;  /* 0x800000040a047c36 */ /* 0x000fe40008000000 */
[----:B------:R-:W-:Y:S02]  /*0930*/  IMAD R16, R16, R16, RZ ;  /* 0x0000001010107224 */ /* 0x000fe400078e02ff */
[----:B------:R-:W-:Y:S02]  /*0940*/  IMAD R13, R12, R12, R13 ;  /* 0x0000000c0c0d7224 */ /* 0x000fe400078e020d */
[----:B------:R-:W-:Y:S02]  /*0950*/  IMAD R14, R15, R15, R14 ;  /* 0x0000000f0f0e7224 */ /* 0x000fe400078e020e */
[----:B------:R-:W-:Y:S02]  /*0960*/  IMAD R16, R17, R17, R16 ;  /* 0x0000001111107224 */ /* 0x000fe400078e0210 */
[----:B------:R-:W-:-:S02]  /*0970*/  IMAD R13, R4, R4, R13 ;  /* 0x00000004040d7224 */ /* 0x000fc400078e020d */
[----:B------:R-:W-:Y:S02]  /*0980*/  VIADD R11, R10, -UR6 ;  /* 0x800000060a0b7c36 */ /* 0x000fe40008000000 */
[----:B------:R-:W-:Y:S02]  /*0990*/  IMAD R14, R5, R5, R14 ;  /* 0x00000005050e7224 */ /* 0x000fe400078e020e */
[----:B------:R-:W-:-:S03]  /*09a0*/  IMAD R11, R11, R11, R16 ;  /* 0x0000000b0b0b7224 */ /* 0x000fc600078e0210 */
[CC--:B------:R-:W-:Y:S02]  /*09b0*/  VIMNMX.U32 R4, PT, PT, R13.reuse, R14.reuse, PT ;  /* 0x0000000e0d047248 */ /* 0x0c0fe40003fe0000 */
[----:B------:R-:W-:Y:S02]  /*09c0*/  ISETP.GT.U32.AND P0, PT, R13, R14, PT ;  /* 0x0000000e0d00720c */ /* 0x000fe40003f04070 */
[----:B------:R-:W-:Y:S02]  /*09d0*/  ISETP.GT.U32.AND P1, PT, R4, R11, PT ;  /* 0x0000000b0400720c */ /* 0x000fe40003f24070 */
[----:B------:R-:W-:-:S04]  /*09e0*/  SEL R4, RZ, 0x1, !P0 ;  /* 0x00000001ff047807 */ /* 0x000fc80004000000 */
[----:B------:R-:W-:Y:S01]  /*09f0*/  SEL R11, R4, 0x2, !P1 ;  /* 0x00000002040b7807 */ /* 0x000fe20004800000 */
[----:B------:R-:W-:-:S04]  /*0a00*/  IMAD.WIDE R4, R0, 0x4, R8 ;  /* 0x0000000400047825 */ /* 0x000fc800078e0208 */
[----:B------:R0:W-:Y:S04]  /*0a10*/  STG.E.U8 desc[UR8][R8.64+0x3], R11 ;  /* 0x0000030b08007986 */ /* 0x0001e8000c101108 */
[----:B------:R-:W2:Y:S02]  /*0a20*/  LDG.E R6, desc[UR8][R4.64] ;  /* 0x0000000804067981 */ /* 0x000ea4000c1e1900 */
[C---:B--2---:R-:W-:Y:S02]  /*0a30*/  PRMT R12, R6.reuse, 0x7770, RZ ;  /* 0x00007770060c7816 */ /* 0x044fe400000000ff */
[C---:B------:R-:W-:Y:S02]  /*0a40*/  PRMT R10, R6.reuse, 0x7772, RZ ;  /* 0x00007772060a7816 */ /* 0x040fe400000000ff */
[----:B------:R-:W-:Y:S01]  /*0a50*/  PRMT R6, R6, 0x7771, RZ ;  /* 0x0000777106067816 */ /* 0x000fe200000000ff */
[C---:B------:R-:W-:Y:S01]  /*0a60*/  VIADD R14, R12.reuse, -UR12 ;  /* 0x8000000c0c0e7c36 */ /* 0x040fe20008000000 */
[----:B------:R-:W-:Y:S01]  /*0a70*/  IADD3 R13, PT, PT, R12, -UR10, RZ ;  /* 0x8000000a0c0d7c10 */ /* 0x000fe2000fffe0ff */
[----:B0-----:R-:W-:Y:S01]  /*0a80*/  VIADD R9, R10, -UR5 ;  /* 0x800000050a097c36 */ /* 0x001fe20008000000 */
[----:B------:R-:W-:Y:S01]  /*0a90*/  IADD3 R16, PT, PT, R12, -UR14, RZ ;  /* 0x8000000e0c107c10 */ /* 0x000fe2000fffe0ff */
[C---:B------:R-:W-:Y:S01]  /*0aa0*/  VIADD R12, R6.reuse, -UR11 ;  /* 0x8000000b060c7c36 */ /* 0x040fe20008000000 */
[----:B------:R-:W-:Y:S01]  /*0ab0*/  IADD3 R15, PT, PT, R6, -UR13, RZ ;  /* 0x8000000d060f7c10 */ /* 0x000fe2000fffe0ff */
[----:B------:R-:W-:Y:S01]  /*0ac0*/  IMAD R13, R13, R13, RZ ;  /* 0x0000000d0d0d7224 */ /* 0x000fe200078e02ff */
[----:B------:R-:W-:Y:S01]  /*0ad0*/  IADD3 R11, PT, PT, R10, -UR6, RZ ;  /* 0x800000060a0b7c10 */ /* 0x000fe2000fffe0ff */
[----:B------:R-:W-:-:S02]  /*0ae0*/  IMAD R14, R14, R14, RZ ;  /* 0x0000000e0e0e7224 */ /* 0x000fc400078e02ff */
[----:B------:R-:W-:Y:S01]  /*0af0*/  VIADD R17, R6, -UR15 ;  /* 0x8000000f06117c36 */ /* 0x000fe20008000000 */
[----:B------:R-:W-:Y:S01]  /*0b00*/  IADD3 R6, PT, PT, R10, -UR4, RZ ;  /* 0x800000040a067c10 */ /* 0x000fe2000fffe0ff */
[----:B------:R-:W-:Y:S02]  /*0b10*/  IMAD R16, R16, R16, RZ ;  /* 0x0000001010107224 */ /* 0x000fe400078e02ff */
[----:B------:R-:W-:Y:S02]  /*0b20*/  IMAD R13, R12, R12, R13 ;  /* 0x0000000c0c0d7224 */ /* 0x000fe400078e020d */
[----:B------:R-:W-:Y:S02]  /*0b30*/  IMAD R14, R15, R15, R14 ;  /* 0x0000000f0f0e7224 */ /* 0x000fe400078e020e */
[----:B------:R-:W-:Y:S02]  /*0b40*/  IMAD R16, R17, R17, R16 ;  /* 0x0000001111107224 */ /* 0x000fe400078e0210 */
[----:B------:R-:W-:-:S02]  /*0b50*/  IMAD R13, R6, R6, R13 ;  /* 0x00000006060d7224 */ /* 0x000fc400078e020d */
[----:B------:R-:W-:Y:S02]  /*0b60*/  IMAD R14, R9, R9, R14 ;  /* 0x00000009090e7224 */ /* 0x000fe400078e020e */
[----:B------:R-:W-:Y:S02]  /*0b70*/  IMAD R11, R11, R11, R16 ;  /* 0x0000000b0b0b7224 */ /* 0x000fe400078e0210 */
[----:B------:R-:W-:Y:S01]  /*0b80*/  IMAD.WIDE R8, R0, 0x4, R4 ;  /* 0x0000000400087825 */ /* 0x000fe200078e0204 */
[CC--:B------:R-:W-:Y:S02]  /*0b90*/  VIMNMX.U32 R6, PT, PT, R13.reuse, R14.reuse, PT ;  /* 0x0000000e0d067248 */ /* 0x0c0fe40003fe0000 */
[----:B------:R-:W-:Y:S02]  /*0ba0*/  ISETP.GT.U32.AND P0, PT, R13, R14, PT ;  /* 0x0000000e0d00720c */ /* 0x000fe40003f04070 */
[----:B------:R-:W-:Y:S02]  /*0bb0*/  ISETP.GT.U32.AND P1, PT, R6, R11, PT ;  /* 0x0000000b0600720c */ /* 0x000fe40003f24070 */
[----:B------:R-:W-:-:S04]  /*0bc0*/  SEL R6, RZ, 0x1, !P0 ;  /* 0x00000001ff067807 */ /* 0x000fc80004000000 */
[----:B------:R-:W-:-:S05]  /*0bd0*/  SEL R11, R6, 0x2, !P1 ;  /* 0x00000002060b7807 */ /* 0x000fca0004800000 */
[----:B------:R0:W-:Y:S04]  /*0be0*/  STG.E.U8 desc[UR8][R4.64+0x3], R11 ;  /* 0x0000030b04007986 */ /* 0x0001e8000c101108 */
[----:B------:R-:W2:Y:S01]  /*0bf0*/  LDG.E R6, desc[UR8][R8.64] ;  /* 0x0000000808067981 */ /* 0x000ea2000c1e1900 */
[----:B------:R-:W-:Y:S02]  /*0c00*/  LEA R7, R0, R7, 0x2 ;  /* 0x0000000700077211 */ /* 0x000fe400078e10ff */
        /* <DEDUP_REMOVED lines=24> */
[----:B------:R-:W-:Y:S02]  /*0d90*/  SEL R4, RZ, 0x1, !P0 ;  /* 0x00000001ff047807 */ /* 0x000fe40004000000 */
[----:B------:R-:W-:Y:S02]  /*0da0*/  ISETP.GE.AND P0, PT, R7, UR7, PT ;  /* 0x0000000707007c0c */ /* 0x000fe4000bf06270 */
[----:B------:R-:W-:-:S05]  /*0db0*/  SEL R5, R4, 0x2, !P1 ;  /* 0x0000000204057807 */ /* 0x000fca0004800000 */
[----:B------:R2:W-:Y:S06]  /*0dc0*/  STG.E.U8 desc[UR8][R8.64+0x3], R5 ;  /* 0x0000030508007986 */ /* 0x0005ec000c101108 */
[----:B------:R-:W-:Y:S05]  /*0dd0*/  @!P0 BRA `(.L_x_4) ;  /* 0xfffffff800248947 */ /* 0x000fea000383ffff */
[----:B------:R-:W-:Y:S05]  /*0de0*/  BSYNC.RECONVERGENT B0 ;  /* 0x0000000000007941 */ /* 0x000fea0003800200 */
.L_x_3:
[----:B------:R-:W-:Y:S05]  /*0df0*/  EXIT ;  /* 0x000000000000794d */ /* 0x000fea0003800000 */
.L_x_5:
[----:B------:R-:W-:-:S00]  /*0e00*/  BRA `(.L_x_5) ;  /* 0xfffffffc00fc7947 */ /* 0x000fc0000383ffff */
[----:B------:R-:W-:-:S00]  /*0e10*/  NOP ;  /* 0x0000000000007918 */ /* 0x000fc00000000000 */
        /* <DEDUP_REMOVED lines=14> */
.L_x_6:


//--------------------- .nv.shared.reserved.0     --------------------------
	.section	.nv.shared.reserved.0,"aw",@nobits
	.weak		__nv_reservedSMEM_offset_0_alias
	.size		__nv_reservedSMEM_offset_0_alias, 0, 64
	.other		__nv_reservedSMEM_offset_0_alias,@"STO_CUDA_RESERVED_SHARED STV_DEFAULT"
__nv_reservedSMEM_offset_0_alias:
	.zero		0
	.zero		64


//--------------------- .nv.constant0._Z6kernelP6uchar4i --------------------------
	.section	.nv.constant0._Z6kernelP6uchar4i,"a",@progbits
	.sectionflags	@""
	.align	4
.nv.constant0._Z6kernelP6uchar4i:
	.zero		908


//--------------------- SYMBOLS --------------------------

	.type		.nv.reservedSmem.offset0,@object
	.size		.nv.reservedSmem.offset0,0x4
